.version 6.5
.target sm_30
.address_size 64

.visible .entry mul_lo(
	.param .u64 input,
	.param .u64 output
)
{
	.reg .u64 	    in_addr;
    .reg .u64 	    out_addr;
    .reg .u64 	    temp;
    .reg .u64 	    temp2;

	ld.param.u64 	in_addr, [input];
    ld.param.u64 	out_addr, [output];

    ld.u64          temp, [in_addr];
	mul.lo.u64		temp2, temp, 2;
    st.u64          [out_addr], temp2;
	ret;
}


// ===== COMPILED SASS (sm_100) =====

	.target	sm_100

	.elftype	@"ET_EXEC"


//--------------------- .note.nv.tkinfo           --------------------------
	.section	.note.nv.tkinfo,"",@"SHT_NOTE"
	.sectionflags	@"SHF_NOTE_NV_TKINFO"
	.tkinfo
        /*0018*/ 	.word	0x00000002
        /*0030*/ 	.string	""
        /*0030*/ 	.string	"ptxas"
        /*0030*/ 	.string	"Cuda compilation tools, release 13.0, V13.0.88"
        /*0030*/ 	.string	"Build cuda_13.0.r13.0/compiler.36424714_0"
        /*0030*/ 	.string	"-arch sm_100 "



//--------------------- .note.nv.cuinfo           --------------------------
	.section	.note.nv.cuinfo,"",@"SHT_NOTE"
	.sectionflags	@"SHF_NOTE_NV_CUINFO"
        /*0018*/ 	.short	0x0002
        /*001a*/ 	.short	0x001e
        /*001c*/ 	.short	0x0082
	.zero		2


//--------------------- .nv.info                  --------------------------
	.section	.nv.info,"",@"SHT_CUDA_INFO"
	.align	4


	//----- nvinfo : EIATTR_REGCOUNT
	.align		4
        /*0000*/ 	.byte	0x04, 0x2f
        /*0002*/ 	.short	(.L_1 - .L_0)
	.align		4
.L_0:
        /*0004*/ 	.word	index@(mul_lo)
        /*0008*/ 	.word	0x0000000c


	//----- nvinfo : EIATTR_FRAME_SIZE
	.align		4
.L_1:
        /*000c*/ 	.byte	0x04, 0x11
        /*000e*/ 	.short	(.L_3 - .L_2)
	.align		4
.L_2:
        /*0010*/ 	.word	index@(mul_lo)
        /*0014*/ 	.word	0x00000000


	//----- nvinfo : EIATTR_MIN_STACK_SIZE
	.align		4
.L_3:
        /*0018*/ 	.byte	0x04, 0x12
        /*001a*/ 	.short	(.L_5 - .L_4)
	.align		4
.L_4:
        /*001c*/ 	.word	index@(mul_lo)
        /*0020*/ 	.word	0x00000000
.L_5:


//--------------------- .nv.compat                --------------------------
	.section	.nv.compat,"",@"SHT_CUDA_COMPAT_INFO"
	.align	4
        /*0000*/ 	.byte	0x02, 0x09, 0x00, 0x00, 0x02, 0x02, 0x01, 0x00, 0x02, 0x05, 0x05, 0x00, 0x03, 0x07, 0x01, 0x01
        /*0010*/ 	.byte	0x02, 0x03, 0x00, 0x00, 0x02, 0x06, 0x01, 0x00, 0x04, 0x0b, 0x08, 0x00, 0x09, 0x00, 0x00, 0x00
        /*0020*/ 	.byte	0x00, 0x00, 0x00, 0x00


//--------------------- .nv.info.mul_lo           --------------------------
	.section	.nv.info.mul_lo,"",@"SHT_CUDA_INFO"
	.sectionflags	@""
	.align	4


	//----- nvinfo : EIATTR_CUDA_API_VERSION
	.align		4
        /*0000*/ 	.byte	0x04, 0x37
        /*0002*/ 	.short	(.L_7 - .L_6)
.L_6:
        /*0004*/ 	.word	0x00000082


	//----- nvinfo : EIATTR_KPARAM_INFO
	.align		4
.L_7:
        /*0008*/ 	.byte	0x04, 0x17
        /*000a*/ 	.short	(.L_9 - .L_8)
.L_8:
        /*000c*/ 	.word	0x00000000
        /*0010*/ 	.short	0x0001
        /*0012*/ 	.short	0x0008
        /*0014*/ 	.byte	0x00, 0xf0, 0x21, 0x00


	//----- nvinfo : EIATTR_KPARAM_INFO
	.align		4
.L_9:
        /*0018*/ 	.byte	0x04, 0x17
        /*001a*/ 	.short	(.L_11 - .L_10)
.L_10:
        /*001c*/ 	.word	0x00000000
        /*0020*/ 	.short	0x0000
        /*0022*/ 	.short	0x0000
        /*0024*/ 	.byte	0x00, 0xf0, 0x21, 0x00


	//----- nvinfo : EIATTR_SPARSE_MMA_MASK
	.align		4
.L_11:
        /*0028*/ 	.byte	0x03, 0x50
        /*002a*/ 	.short	0x0000


	//----- nvinfo : EIATTR_MAXREG_COUNT
	.align		4
        /*002c*/ 	.byte	0x03, 0x1b
        /*002e*/ 	.short	0x00ff


	//----- nvinfo : EIATTR_MERCURY_ISA_VERSION
	.align		4
        /*0030*/ 	.byte	0x03, 0x5f
        /*0032*/ 	.short	0x0101


	//----- nvinfo : EIATTR_VRC_CTA_INIT_COUNT
	.align		4
        /*0034*/ 	.byte	0x02, 0x4a
	.zero		1
	.zero		1


	//----- nvinfo : EIATTR_EXIT_INSTR_OFFSETS
	.align		4
        /*0038*/ 	.byte	0x04, 0x1c
        /*003a*/ 	.short	(.L_13 - .L_12)


	//   ....[0]....
.L_12:
        /*003c*/ 	.word	0x00000090


	//----- nvinfo : EIATTR_CBANK_PARAM_SIZE
	.align		4
.L_13:
        /*0040*/ 	.byte	0x03, 0x19
        /*0042*/ 	.short	0x0010


	//----- nvinfo : EIATTR_PARAM_CBANK
	.align		4
        /*0044*/ 	.byte	0x04, 0x0a
        /*0046*/ 	.short	(.L_15 - .L_14)
	.align		4
.L_14:
        /*0048*/ 	.word	index@(.nv.constant0.mul_lo)
        /*004c*/ 	.short	0x0380
        /*004e*/ 	.short	0x0010


	//----- nvinfo : EIATTR_SW_WAR
	.align		4
.L_15:
        /*0050*/ 	.byte	0x04, 0x36
        /*0052*/ 	.short	(.L_17 - .L_16)
.L_16:
        /*0054*/ 	.word	0x00000008
.L_17:


//--------------------- .nv.callgraph             --------------------------
	.section	.nv.callgraph,"",@"SHT_CUDA_CALLGRAPH"
	.align	4
	.sectionentsize	8
	.align		4
        /*0000*/ 	.word	0x00000000
	.align		4
        /*0004*/ 	.word	0xffffffff
	.align		4
        /*0008*/ 	.word	0x00000000
	.align		4
        /*000c*/ 	.word	0xfffffffe
	.align		4
        /*0010*/ 	.word	0x00000000
	.align		4
        /*0014*/ 	.word	0xfffffffd
	.align		4
        /*0018*/ 	.word	0x00000000
	.align		4
        /*001c*/ 	.word	0xfffffffc


//--------------------- .text.mul_lo              --------------------------
	.section	.text.mul_lo,"ax",@progbits
	.align	128
        .global         mul_lo
        .type           mul_lo,@function
        .size           mul_lo,(.L_x_1 - mul_lo)
        .other          mul_lo,@"STO_CUDA_ENTRY STV_DEFAULT"
mul_lo:
.text.mul_lo:
[----:B------:R-:W-:Y:S08]  /*0000*/  LDC R1, c[0x0][0x37c] ;  /* 0x0000df00ff017b82 */ /* 0x000ff00000000800 */
[----:B------:R-:W0:Y:S01]  /*0010*/  LDC.64 R2, c[0x0][0x380] ;  /* 0x0000e000ff027b82 */ /* 0x000e220000000a00 */
[----:B------:R-:W0:Y:S02]  /*0020*/  LDCU.64 UR4, c[0x0][0x358] ;  /* 0x00006b00ff0477ac */ /* 0x000e240008000a00 */
[----:B0-----:R-:W2:Y:S05]  /*0030*/  LD.E.64 R2, desc[UR4][R2.64] ;  /* 0x0000000402027980 */ /* 0x001eaa000c101b00 */
[----:B------:R-:W0:Y:S01]  /*0040*/  LDC.64 R4, c[0x0][0x388] ;  /* 0x0000e200ff047b82 */ /* 0x000e220000000a00 */
[----:B--2---:R-:W-:Y:S01]  /*0050*/  IMAD.WIDE.U32 R6, R2, 0x2, RZ ;  /* 0x0000000202067825 */ /* 0x004fe200078e00ff */
[----:B------:R-:W-:-:S04]  /*0060*/  SHF.L.U32 R9, R3, 0x1, RZ ;  /* 0x0000000103097819 */ /* 0x000fc800000006ff */
[----:B------:R-:W-:-:S05]  /*0070*/  IADD3 R7, PT, PT, R7, R9, RZ ;  /* 0x0000000907077210 */ /* 0x000fca0007ffe0ff */
[----:B0-----:R-:W-:Y:S01]  /*0080*/  ST.E.64 desc[UR4][R4.64], R6 ;  /* 0x0000000604007985 */ /* 0x001fe2000c101b04 */
[----:B------:R-:W-:Y:S05]  /*0090*/  EXIT ;  /* 0x000000000000794d */ /* 0x000fea0003800000 */
.L_x_0:
[----:B------:R-:W-:-:S00]  /*00a0*/  BRA `(.L_x_0) ;  /* 0xfffffffc00fc7947 */ /* 0x000fc0000383ffff */
[----:B------:R-:W-:-:S00]  /*00b0*/  NOP ;  /* 0x0000000000007918 */ /* 0x000fc00000000000 */
        /* <DEDUP_REMOVED lines=12> */
.L_x_1:


//--------------------- .nv.shared.reserved.0     --------------------------
	.section	.nv.shared.reserved.0,"aw",@nobits
	.weak		__nv_reservedSMEM_offset_0_alias
	.size		__nv_reservedSMEM_offset_0_alias, 0, 64
	.other		__nv_reservedSMEM_offset_0_alias,@"STO_CUDA_RESERVED_SHARED STV_DEFAULT"
__nv_reservedSMEM_offset_0_alias:
	.zero		0
	.zero		64


//--------------------- .nv.constant0.mul_lo      --------------------------
	.section	.nv.constant0.mul_lo,"a",@progbits
	.sectionflags	@""
	.align	4
.nv.constant0.mul_lo:
	.zero		912


//--------------------- SYMBOLS --------------------------

	.type		.nv.reservedSmem.offset0,@object
	.size		.nv.reservedSmem.offset0,0x4
